//
// Generated by NVIDIA NVVM Compiler
//
// Compiler Build ID: CL-36424714
// Cuda compilation tools, release 13.0, V13.0.88
// Based on NVVM 20.0.0
//

.version 9.0
.target sm_100
.address_size 64

	// .globl	_Z23oned_convolution_kernelPKfPfi
.extern .func  (.param .b32 func_retval0) vprintf
(
	.param .b64 vprintf_param_0,
	.param .b64 vprintf_param_1
)
;
.const .align 4 .b8 d_Mask[20];
.global .align 1 .b8 $str[4] = {37, 100, 32};
.global .align 1 .b8 $str$1[2] = {10};

.visible .entry _Z23oned_convolution_kernelPKfPfi(
	.param .u64 .ptr .align 1 _Z23oned_convolution_kernelPKfPfi_param_0,
	.param .u64 .ptr .align 1 _Z23oned_convolution_kernelPKfPfi_param_1,
	.param .u32 _Z23oned_convolution_kernelPKfPfi_param_2
)
{
	.local .align 8 .b8 	__local_depot0[8];
	.reg .b64 	%SP;
	.reg .b64 	%SPL;
	.reg .pred 	%p<15>;
	.reg .b32 	%r<27>;
	.reg .b32 	%f<27>;
	.reg .b64 	%rd<36>;

	mov.u64 	%SPL, __local_depot0;
	cvta.local.u64 	%SP, %SPL;
	ld.param.u64 	%rd4, [_Z23oned_convolution_kernelPKfPfi_param_0];
	ld.param.u64 	%rd3, [_Z23oned_convolution_kernelPKfPfi_param_1];
	ld.param.u32 	%r5, [_Z23oned_convolution_kernelPKfPfi_param_2];
	cvta.to.global.u64 	%rd1, %rd4;
	add.u64 	%rd5, %SP, 0;
	add.u64 	%rd2, %SPL, 0;
	mov.u32 	%r6, %ctaid.x;
	mov.u32 	%r7, %ntid.x;
	mov.u32 	%r8, %tid.x;
	mad.lo.s32 	%r1, %r6, %r7, %r8;
	setp.ge.s32 	%p1, %r1, %r5;
	@%p1 bra 	$L__BB0_12;
	mov.b32 	%r9, -2;
	st.local.u32 	[%rd2], %r9;
	mov.u64 	%rd6, $str;
	cvta.global.u64 	%rd7, %rd6;
	{ // callseq 0, 0
	.param .b64 param0;
	st.param.b64 	[param0], %rd7;
	.param .b64 param1;
	st.param.b64 	[param1], %rd5;
	.param .b32 retval0;
	call.uni (retval0), 
	vprintf, 
	(
	param0, 
	param1
	);
	ld.param.b32 	%r10, [retval0];
	} // callseq 0
	add.s32 	%r2, %r1, -2;
	setp.lt.s32 	%p2, %r1, 2;
	setp.ge.s32 	%p3, %r2, %r5;
	mov.f32 	%f23, 0f00000000;
	or.pred  	%p4, %p2, %p3;
	@%p4 bra 	$L__BB0_3;
	mul.wide.u32 	%rd9, %r2, 4;
	add.s64 	%rd10, %rd1, %rd9;
	ld.global.f32 	%f12, [%rd10];
	ld.const.f32 	%f13, [d_Mask];
	fma.rn.f32 	%f23, %f12, %f13, 0f00000000;
$L__BB0_3:
	mov.b32 	%r12, -1;
	st.local.u32 	[%rd2], %r12;
	cvta.global.u64 	%rd12, %rd6;
	{ // callseq 1, 0
	.param .b64 param0;
	st.param.b64 	[param0], %rd12;
	.param .b64 param1;
	st.param.b64 	[param1], %rd5;
	.param .b32 retval0;
	call.uni (retval0), 
	vprintf, 
	(
	param0, 
	param1
	);
	ld.param.b32 	%r13, [retval0];
	} // callseq 1
	setp.lt.s32 	%p5, %r1, 1;
	setp.gt.s32 	%p6, %r1, %r5;
	or.pred  	%p7, %p5, %p6;
	@%p7 bra 	$L__BB0_5;
	add.s32 	%r15, %r1, -1;
	mul.wide.u32 	%rd14, %r15, 4;
	add.s64 	%rd15, %rd1, %rd14;
	ld.global.f32 	%f14, [%rd15];
	ld.const.f32 	%f15, [d_Mask+4];
	fma.rn.f32 	%f23, %f14, %f15, %f23;
$L__BB0_5:
	mov.b32 	%r16, 0;
	st.local.u32 	[%rd2], %r16;
	cvta.global.u64 	%rd17, %rd6;
	{ // callseq 2, 0
	.param .b64 param0;
	st.param.b64 	[param0], %rd17;
	.param .b64 param1;
	st.param.b64 	[param1], %rd5;
	.param .b32 retval0;
	call.uni (retval0), 
	vprintf, 
	(
	param0, 
	param1
	);
	ld.param.b32 	%r17, [retval0];
	} // callseq 2
	setp.lt.s32 	%p8, %r1, 0;
	@%p8 bra 	$L__BB0_7;
	mul.wide.u32 	%rd19, %r1, 4;
	add.s64 	%rd20, %rd1, %rd19;
	ld.global.f32 	%f16, [%rd20];
	ld.const.f32 	%f17, [d_Mask+8];
	fma.rn.f32 	%f23, %f16, %f17, %f23;
$L__BB0_7:
	mov.b32 	%r19, 1;
	st.local.u32 	[%rd2], %r19;
	cvta.global.u64 	%rd22, %rd6;
	{ // callseq 3, 0
	.param .b64 param0;
	st.param.b64 	[param0], %rd22;
	.param .b64 param1;
	st.param.b64 	[param1], %rd5;
	.param .b32 retval0;
	call.uni (retval0), 
	vprintf, 
	(
	param0, 
	param1
	);
	ld.param.b32 	%r20, [retval0];
	} // callseq 3
	add.s32 	%r3, %r1, 1;
	setp.lt.s32 	%p9, %r1, -1;
	setp.ge.s32 	%p10, %r3, %r5;
	or.pred  	%p11, %p9, %p10;
	@%p11 bra 	$L__BB0_9;
	mul.wide.u32 	%rd24, %r3, 4;
	add.s64 	%rd25, %rd1, %rd24;
	ld.global.f32 	%f18, [%rd25];
	ld.const.f32 	%f19, [d_Mask+12];
	fma.rn.f32 	%f23, %f18, %f19, %f23;
$L__BB0_9:
	mov.b32 	%r22, 2;
	st.local.u32 	[%rd2], %r22;
	cvta.global.u64 	%rd27, %rd6;
	{ // callseq 4, 0
	.param .b64 param0;
	st.param.b64 	[param0], %rd27;
	.param .b64 param1;
	st.param.b64 	[param1], %rd5;
	.param .b32 retval0;
	call.uni (retval0), 
	vprintf, 
	(
	param0, 
	param1
	);
	ld.param.b32 	%r23, [retval0];
	} // callseq 4
	add.s32 	%r4, %r1, 2;
	setp.lt.s32 	%p12, %r1, -2;
	setp.ge.s32 	%p13, %r4, %r5;
	or.pred  	%p14, %p12, %p13;
	@%p14 bra 	$L__BB0_11;
	mul.wide.u32 	%rd29, %r4, 4;
	add.s64 	%rd30, %rd1, %rd29;
	ld.global.f32 	%f20, [%rd30];
	ld.const.f32 	%f21, [d_Mask+16];
	fma.rn.f32 	%f23, %f20, %f21, %f23;
$L__BB0_11:
	mov.u64 	%rd31, $str$1;
	cvta.global.u64 	%rd32, %rd31;
	{ // callseq 5, 0
	.param .b64 param0;
	st.param.b64 	[param0], %rd32;
	.param .b64 param1;
	st.param.b64 	[param1], 0;
	.param .b32 retval0;
	call.uni (retval0), 
	vprintf, 
	(
	param0, 
	param1
	);
	ld.param.b32 	%r25, [retval0];
	} // callseq 5
	cvta.to.global.u64 	%rd33, %rd3;
	mul.wide.s32 	%rd34, %r1, 4;
	add.s64 	%rd35, %rd33, %rd34;
	st.global.f32 	[%rd35], %f23;
$L__BB0_12:
	ret;

}


// ===== COMPILED SASS (sm_100) =====

	.target	sm_100

	.elftype	@"ET_EXEC"


//--------------------- .note.nv.tkinfo           --------------------------
	.section	.note.nv.tkinfo,"",@"SHT_NOTE"
	.sectionflags	@"SHF_NOTE_NV_TKINFO"
	.tkinfo
        /*0018*/ 	.word	0x00000002
        /*0030*/ 	.string	""
        /*0030*/ 	.string	"ptxas"
        /*0030*/ 	.string	"Cuda compilation tools, release 13.0, V13.0.88"
        /*0030*/ 	.string	"Build cuda_13.0.r13.0/compiler.36424714_0"
        /*0030*/ 	.string	"-arch sm_100 -m 64 "



//--------------------- .note.nv.cuinfo           --------------------------
	.section	.note.nv.cuinfo,"",@"SHT_NOTE"
	.sectionflags	@"SHF_NOTE_NV_CUINFO"
        /*0018*/ 	.short	0x0002
        /*001a*/ 	.short	0x0064
        /*001c*/ 	.short	0x0082
	.zero		2


//--------------------- .nv.info                  --------------------------
	.section	.nv.info,"",@"SHT_CUDA_INFO"
	.align	4


	//----- nvinfo : EIATTR_REGCOUNT
	.align		4
        /*0000*/ 	.byte	0x04, 0x2f
        /*0002*/ 	.short	(.L_4 - .L_3)
	.align		4
.L_3:
        /*0004*/ 	.word	index@(_Z23oned_convolution_kernelPKfPfi)
        /*0008*/ 	.word	0x0000001a


	//----- nvinfo : EIATTR_FRAME_SIZE
	.align		4
.L_4:
        /*000c*/ 	.byte	0x04, 0x11
        /*000e*/ 	.short	(.L_6 - .L_5)
	.align		4
.L_5:
        /*0010*/ 	.word	index@(_Z23oned_convolution_kernelPKfPfi)
        /*0014*/ 	.word	0x00000008


	//----- nvinfo : EIATTR_MIN_STACK_SIZE
	.align		4
.L_6:
        /*0018*/ 	.byte	0x04, 0x12
        /*001a*/ 	.short	(.L_8 - .L_7)
	.align		4
.L_7:
        /*001c*/ 	.word	index@(_Z23oned_convolution_kernelPKfPfi)
        /*0020*/ 	.word	0x00000008
.L_8:


//--------------------- .nv.compat                --------------------------
	.section	.nv.compat,"",@"SHT_CUDA_COMPAT_INFO"
	.align	4
        /*0000*/ 	.byte	0x02, 0x09, 0x00, 0x00, 0x02, 0x02, 0x01, 0x00, 0x02, 0x05, 0x05, 0x00, 0x03, 0x07, 0x01, 0x01
        /*0010*/ 	.byte	0x02, 0x03, 0x00, 0x00, 0x02, 0x06, 0x01, 0x00, 0x04, 0x0b, 0x08, 0x00, 0x09, 0x00, 0x00, 0x00
        /*0020*/ 	.byte	0x00, 0x00, 0x00, 0x00


//--------------------- .nv.info._Z23oned_convolution_kernelPKfPfi --------------------------
	.section	.nv.info._Z23oned_convolution_kernelPKfPfi,"",@"SHT_CUDA_INFO"
	.sectionflags	@""
	.align	4


	//----- nvinfo : EIATTR_CUDA_API_VERSION
	.align		4
        /*0000*/ 	.byte	0x04, 0x37
        /*0002*/ 	.short	(.L_10 - .L_9)
.L_9:
        /*0004*/ 	.word	0x00000082


	//----- nvinfo : EIATTR_KPARAM_INFO
	.align		4
.L_10:
        /*0008*/ 	.byte	0x04, 0x17
        /*000a*/ 	.short	(.L_12 - .L_11)
.L_11:
        /*000c*/ 	.word	0x00000000
        /*0010*/ 	.short	0x0002
        /*0012*/ 	.short	0x0010
        /*0014*/ 	.byte	0x00, 0xf0, 0x11, 0x00


	//----- nvinfo : EIATTR_KPARAM_INFO
	.align		4
.L_12:
        /*0018*/ 	.byte	0x04, 0x17
        /*001a*/ 	.short	(.L_14 - .L_13)
.L_13:
        /*001c*/ 	.word	0x00000000
        /*0020*/ 	.short	0x0001
        /*0022*/ 	.short	0x0008
        /*0024*/ 	.byte	0x00, 0xf5, 0x21, 0x00


	//----- nvinfo : EIATTR_KPARAM_INFO
	.align		4
.L_14:
        /*0028*/ 	.byte	0x04, 0x17
        /*002a*/ 	.short	(.L_16 - .L_15)
.L_15:
        /*002c*/ 	.word	0x00000000
        /*0030*/ 	.short	0x0000
        /*0032*/ 	.short	0x0000
        /*0034*/ 	.byte	0x00, 0xf5, 0x21, 0x00


	//----- nvinfo : EIATTR_SPARSE_MMA_MASK
	.align		4
.L_16:
        /*0038*/ 	.byte	0x03, 0x50
        /*003a*/ 	.short	0x0000


	//----- nvinfo : EIATTR_MAXREG_COUNT
	.align		4
        /*003c*/ 	.byte	0x03, 0x1b
        /*003e*/ 	.short	0x00ff


	//----- nvinfo : EIATTR_EXTERNS
	.align		4
        /*0040*/ 	.byte	0x04, 0x0f
        /*0042*/ 	.short	(.L_18 - .L_17)


	//   ....[0]....
	.align		4
.L_17:
        /*0044*/ 	.word	index@(vprintf)


	//----- nvinfo : EIATTR_MERCURY_ISA_VERSION
	.align		4
.L_18:
        /*0048*/ 	.byte	0x03, 0x5f
        /*004a*/ 	.short	0x0101


	//----- nvinfo : EIATTR_VRC_CTA_INIT_COUNT
	.align		4
        /*004c*/ 	.byte	0x02, 0x4a
	.zero		1
	.zero		1


	//----- nvinfo : EIATTR_SYSCALL_OFFSETS
	.align		4
        /*0050*/ 	.byte	0x04, 0x46
        /*0052*/ 	.short	(.L_20 - .L_19)


	//   ....[0]....
.L_19:
        /*0054*/ 	.word	0x00000170


	//   ....[1]....
        /*0058*/ 	.word	0x000002f0


	//   ....[2]....
        /*005c*/ 	.word	0x00000440


	//   ....[3]....
        /*0060*/ 	.word	0x00000570


	//   ....[4]....
        /*0064*/ 	.word	0x000006d0


	//   ....[5]....
        /*0068*/ 	.word	0x00000800


	//----- nvinfo : EIATTR_EXIT_INSTR_OFFSETS
	.align		4
.L_20:
        /*006c*/ 	.byte	0x04, 0x1c
        /*006e*/ 	.short	(.L_22 - .L_21)


	//   ....[0]....
.L_21:
        /*0070*/ 	.word	0x000000c0


	//   ....[1]....
        /*0074*/ 	.word	0x00000860


	//----- nvinfo : EIATTR_CRS_STACK_SIZE
	.align		4
.L_22:
        /*0078*/ 	.byte	0x04, 0x1e
        /*007a*/ 	.short	(.L_24 - .L_23)
.L_23:
        /*007c*/ 	.word	0x00000000


	//----- nvinfo : EIATTR_CBANK_PARAM_SIZE
	.align		4
.L_24:
        /*0080*/ 	.byte	0x03, 0x19
        /*0082*/ 	.short	0x0014


	//----- nvinfo : EIATTR_PARAM_CBANK
	.align		4
        /*0084*/ 	.byte	0x04, 0x0a
        /*0086*/ 	.short	(.L_26 - .L_25)
	.align		4
.L_25:
        /*0088*/ 	.word	index@(.nv.constant0._Z23oned_convolution_kernelPKfPfi)
        /*008c*/ 	.short	0x0380
        /*008e*/ 	.short	0x0014


	//----- nvinfo : EIATTR_SW_WAR
	.align		4
.L_26:
        /*0090*/ 	.byte	0x04, 0x36
        /*0092*/ 	.short	(.L_28 - .L_27)
.L_27:
        /*0094*/ 	.word	0x00000008
.L_28:


//--------------------- .nv.callgraph             --------------------------
	.section	.nv.callgraph,"",@"SHT_CUDA_CALLGRAPH"
	.align	4
	.sectionentsize	8
	.align		4
        /*0000*/ 	.word	0x00000000
	.align		4
        /*0004*/ 	.word	0xffffffff
	.align		4
        /*0008*/ 	.word	index@(_Z23oned_convolution_kernelPKfPfi)
	.align		4
        /*000c*/ 	.word	index@(vprintf)
	.align		4
        /*0010*/ 	.word	0x00000000
	.align		4
        /*0014*/ 	.word	0xfffffffe
	.align		4
        /*0018*/ 	.word	0x00000000
	.align		4
        /*001c*/ 	.word	0xfffffffd
	.align		4
        /*0020*/ 	.word	0x00000000
	.align		4
        /*0024*/ 	.word	0xfffffffc


//--------------------- .nv.constant4             --------------------------
	.section	.nv.constant4,"a",@progbits
	.align	8
	.align		8
.nv.constant4:
        /*0000*/ 	.dword	vprintf
	.align		8
        /*0008*/ 	.dword	$str
	.align		8
        /*0010*/ 	.dword	$str$1


//--------------------- .nv.constant3             --------------------------
	.section	.nv.constant3,"a",@progbits
	.align	4
.nv.constant3:
	.type		d_Mask,@object
	.size		d_Mask,(.L_0 - d_Mask)
d_Mask:
	.zero		20
.L_0:


//--------------------- .text._Z23oned_convolution_kernelPKfPfi --------------------------
	.section	.text._Z23oned_convolution_kernelPKfPfi,"ax",@progbits
	.align	128
        .global         _Z23oned_convolution_kernelPKfPfi
        .type           _Z23oned_convolution_kernelPKfPfi,@function
        .size           _Z23oned_convolution_kernelPKfPfi,(.L_x_7 - _Z23oned_convolution_kernelPKfPfi)
        .other          _Z23oned_convolution_kernelPKfPfi,@"STO_CUDA_ENTRY STV_DEFAULT"
_Z23oned_convolution_kernelPKfPfi:
.text._Z23oned_convolution_kernelPKfPfi:
[----:B------:R-:W0:Y:S01]  /*0000*/  LDC R1, c[0x0][0x37c] ;  /* 0x0000df00ff017b82 */ /* 0x000e220000000800 */
[----:B------:R-:W1:Y:S01]  /*0010*/  S2R R3, SR_TID.X ;  /* 0x0000000000037919 */ /* 0x000e620000002100 */
[----:B------:R-:W2:Y:S06]  /*0020*/  LDCU UR5, c[0x0][0x2fc] ;  /* 0x00005f80ff0577ac */ /* 0x000eac0008000800 */
[----:B------:R-:W1:Y:S01]  /*0030*/  S2UR UR6, SR_CTAID.X ;  /* 0x00000000000679c3 */ /* 0x000e620000002500 */
[----:B0-----:R-:W-:Y:S01]  /*0040*/  VIADD R1, R1, 0xfffffff8 ;  /* 0xfffffff801017836 */ /* 0x001fe20000000000 */
[----:B------:R-:W0:Y:S01]  /*0050*/  LDCU UR7, c[0x0][0x390] ;  /* 0x00007200ff0777ac */ /* 0x000e220008000800 */
[----:B------:R-:W3:Y:S05]  /*0060*/  LDCU UR4, c[0x0][0x2f8] ;  /* 0x00005f00ff0477ac */ /* 0x000eea0008000800 */
[----:B------:R-:W1:Y:S01]  /*0070*/  LDC R22, c[0x0][0x360] ;  /* 0x0000d800ff167b82 */ /* 0x000e620000000800 */
[----:B---3--:R-:W-:-:S05]  /*0080*/  IADD3 R19, P1, PT, R1, UR4, RZ ;  /* 0x0000000401137c10 */ /* 0x008fca000ff3e0ff */
[----:B--2---:R-:W-:Y:S02]  /*0090*/  IMAD.X R18, RZ, RZ, UR5, P1 ;  /* 0x00000005ff127e24 */ /* 0x004fe400088e06ff */
[----:B-1----:R-:W-:-:S05]  /*00a0*/  IMAD R22, R22, UR6, R3 ;  /* 0x0000000616167c24 */ /* 0x002fca000f8e0203 */
[----:B0-----:R-:W-:-:S13]  /*00b0*/  ISETP.GE.AND P0, PT, R22, UR7, PT ;  /* 0x0000000716007c0c */ /* 0x001fda000bf06270 */
[----:B------:R-:W-:Y:S05]  /*00c0*/  @P0 EXIT ;  /* 0x000000000000094d */ /* 0x000fea0003800000 */
[----:B------:R-:W-:Y:S01]  /*00d0*/  IMAD.MOV.U32 R8, RZ, RZ, -0x2 ;  /* 0xfffffffeff087424 */ /* 0x000fe200078e00ff */
[----:B------:R-:W-:Y:S01]  /*00e0*/  MOV R0, 0x0 ;  /* 0x0000000000007802 */ /* 0x000fe20000000f00 */
[----:B------:R-:W0:Y:S01]  /*00f0*/  LDCU.64 UR4, c[0x4][0x8] ;  /* 0x01000100ff0477ac */ /* 0x000e220008000a00 */
[----:B------:R-:W-:Y:S01]  /*0100*/  MOV R6, R19 ;  /* 0x0000001300067202 */ /* 0x000fe20000000f00 */
[----:B------:R-:W-:Y:S01]  /*0110*/  IMAD.MOV.U32 R7, RZ, RZ, R18 ;  /* 0x000000ffff077224 */ /* 0x000fe200078e0012 */
[----:B------:R1:W-:Y:S01]  /*0120*/  STL [R1], R8 ;  /* 0x0000000801007387 */ /* 0x0003e20000100800 */
[----:B------:R1:W2:Y:S01]  /*0130*/  LDC.64 R2, c[0x4][R0] ;  /* 0x0100000000027b82 */ /* 0x0002a20000000a00 */
[----:B0-----:R-:W-:Y:S02]  /*0140*/  IMAD.U32 R4, RZ, RZ, UR4 ;  /* 0x00000004ff047e24 */ /* 0x001fe4000f8e00ff */
[----:B-1----:R-:W-:-:S07]  /*0150*/  IMAD.U32 R5, RZ, RZ, UR5 ;  /* 0x00000005ff057e24 */ /* 0x002fce000f8e00ff */
[----:B------:R-:W-:-:S07]  /*0160*/  LEPC R20, `(.L_x_0) ;  /* 0x000000001014794e */ /* 0x000fce0000000000 */
[----:B--2---:R-:W-:Y:S05]  /*0170*/  CALL.ABS.NOINC R2 ;  /* 0x0000000002007343 */ /* 0x004fea0003c00000 */
.L_x_0:
[----:B------:R-:W0:Y:S01]  /*0180*/  LDCU UR4, c[0x0][0x390] ;  /* 0x00007200ff0477ac */ /* 0x000e220008000800 */
[----:B------:R-:W-:Y:S01]  /*0190*/  VIADD R3, R22, 0xfffffffe ;  /* 0xfffffffe16037836 */ /* 0x000fe20000000000 */
[----:B------:R-:W1:Y:S04]  /*01a0*/  LDC.64 R16, c[0x0][0x358] ;  /* 0x0000d600ff107b82 */ /* 0x000e680000000a00 */
[----:B0-----:R-:W-:-:S04]  /*01b0*/  ISETP.GE.AND P0, PT, R3, UR4, PT ;  /* 0x0000000403007c0c */ /* 0x001fc8000bf06270 */
[----:B------:R-:W-:-:S13]  /*01c0*/  ISETP.LT.OR P0, PT, R22, 0x2, P0 ;  /* 0x000000021600780c */ /* 0x000fda0000701670 */
[----:B------:R-:W0:Y:S01]  /*01d0*/  @!P0 LDC.64 R6, c[0x0][0x380] ;  /* 0x0000e000ff068b82 */ /* 0x000e220000000a00 */
[----:B-1----:R-:W-:Y:S02]  /*01e0*/  @!P0 R2UR UR4, R16 ;  /* 0x00000000100482ca */ /* 0x002fe400000e0000 */
[----:B------:R-:W-:Y:S01]  /*01f0*/  @!P0 R2UR UR5, R17 ;  /* 0x00000000110582ca */ /* 0x000fe200000e0000 */
[----:B0-----:R-:W-:Y:S01]  /*0200*/  @!P0 IMAD.WIDE.U32 R6, R3, 0x4, R6 ;  /* 0x0000000403068825 */ /* 0x001fe200078e0006 */
[----:B------:R-:W-:-:S03]  /*0210*/  MOV R8, 0x0 ;  /* 0x0000000000087802 */ /* 0x000fc60000000f00 */
[----:B------:R-:W0:Y:S08]  /*0220*/  @!P0 LDC R3, c[0x3][RZ] ;  /* 0x00c00000ff038b82 */ /* 0x000e300000000800 */
[----:B------:R1:W0:Y:S01]  /*0230*/  @!P0 LDG.E R6, desc[UR4][R6.64] ;  /* 0x0000000406068981 */ /* 0x000222000c1e1900 */
[----:B------:R-:W-:Y:S01]  /*0240*/  IMAD.MOV.U32 R0, RZ, RZ, -0x1 ;  /* 0xffffffffff007424 */ /* 0x000fe200078e00ff */
[----:B------:R-:W2:Y:S01]  /*0250*/  LDCU.64 UR4, c[0x4][0x8] ;  /* 0x01000100ff0477ac */ /* 0x000ea20008000a00 */
[----:B------:R-:W-:Y:S01]  /*0260*/  IMAD.MOV.U32 R2, RZ, RZ, RZ ;  /* 0x000000ffff027224 */ /* 0x000fe200078e00ff */
[----:B------:R-:W3:Y:S02]  /*0270*/  LDC.64 R8, c[0x4][R8] ;  /* 0x0100000008087b82 */ /* 0x000ee40000000a00 */
[----:B------:R4:W-:Y:S01]  /*0280*/  STL [R1], R0 ;  /* 0x0000000001007387 */ /* 0x0009e20000100800 */
[----:B-1----:R-:W-:Y:S01]  /*0290*/  IMAD.MOV.U32 R7, RZ, RZ, R18 ;  /* 0x000000ffff077224 */ /* 0x002fe200078e0012 */
[----:B--2---:R-:W-:Y:S01]  /*02a0*/  MOV R4, UR4 ;  /* 0x0000000400047c02 */ /* 0x004fe20008000f00 */
[----:B------:R-:W-:-:S02]  /*02b0*/  IMAD.U32 R5, RZ, RZ, UR5 ;  /* 0x00000005ff057e24 */ /* 0x000fc4000f8e00ff */
[----:B0-----:R-:W-:Y:S01]  /*02c0*/  @!P0 FFMA R2, R6, R3, RZ ;  /* 0x0000000306028223 */ /* 0x001fe200000000ff */
[----:B---34-:R-:W-:-:S07]  /*02d0*/  IMAD.MOV.U32 R6, RZ, RZ, R19 ;  /* 0x000000ffff067224 */ /* 0x018fce00078e0013 */
[----:B------:R-:W-:-:S07]  /*02e0*/  LEPC R20, `(.L_x_1) ;  /* 0x000000001014794e */ /* 0x000fce0000000000 */
[----:B------:R-:W-:Y:S05]  /*02f0*/  CALL.ABS.NOINC R8 ;  /* 0x0000000008007343 */ /* 0x000fea0003c00000 */
.L_x_1:
[----:B------:R-:W0:Y:S02]  /*0300*/  LDCU UR4, c[0x0][0x390] ;  /* 0x00007200ff0477ac */ /* 0x000e240008000800 */
[----:B0-----:R-:W-:-:S04]  /*0310*/  ISETP.GT.AND P0, PT, R22, UR4, PT ;  /* 0x0000000416007c0c */ /* 0x001fc8000bf04270 */
[----:B------:R-:W-:-:S13]  /*0320*/  ISETP.LT.OR P0, PT, R22, 0x1, P0 ;  /* 0x000000011600780c */ /* 0x000fda0000701670 */
[----:B------:R-:W0:Y:S01]  /*0330*/  @!P0 LDC.64 R10, c[0x0][0x380] ;  /* 0x0000e000ff0a8b82 */ /* 0x000e220000000a00 */
[----:B------:R-:W-:Y:S01]  /*0340*/  @!P0 R2UR UR4, R16 ;  /* 0x00000000100482ca */ /* 0x000fe200000e0000 */
[----:B------:R-:W-:Y:S01]  /*0350*/  @!P0 VIADD R3, R22, 0xffffffff ;  /* 0xffffffff16038836 */ /* 0x000fe20000000000 */
[----:B------:R-:W-:Y:S02]  /*0360*/  @!P0 R2UR UR5, R17 ;  /* 0x00000000110582ca */ /* 0x000fe400000e0000 */
[----:B------:R-:W-:-:S03]  /*0370*/  MOV R8, 0x0 ;  /* 0x0000000000087802 */ /* 0x000fc60000000f00 */
[----:B------:R-:W1:Y:S01]  /*0380*/  @!P0 LDC R0, c[0x3][0x4] ;  /* 0x00c00100ff008b82 */ /* 0x000e620000000800 */
[----:B0-----:R-:W-:-:S07]  /*0390*/  @!P0 IMAD.WIDE.U32 R10, R3, 0x4, R10 ;  /* 0x00000004030a8825 */ /* 0x001fce00078e000a */
[----:B------:R-:W1:Y:S01]  /*03a0*/  @!P0 LDG.E R11, desc[UR4][R10.64] ;  /* 0x000000040a0b8981 */ /* 0x000e62000c1e1900 */
[----:B------:R-:W0:Y:S01]  /*03b0*/  LDC.64 R8, c[0x4][R8] ;  /* 0x0100000008087b82 */ /* 0x000e220000000a00 */
[----:B------:R-:W2:Y:S01]  /*03c0*/  LDCU.64 UR4, c[0x4][0x8] ;  /* 0x01000100ff0477ac */ /* 0x000ea20008000a00 */
[----:B------:R-:W-:Y:S01]  /*03d0*/  IMAD.MOV.U32 R6, RZ, RZ, R19 ;  /* 0x000000ffff067224 */ /* 0x000fe200078e0013 */
[----:B------:R3:W-:Y:S01]  /*03e0*/  STL [R1], RZ ;  /* 0x000000ff01007387 */ /* 0x0007e20000100800 */
[----:B------:R-:W-:Y:S01]  /*03f0*/  IMAD.MOV.U32 R7, RZ, RZ, R18 ;  /* 0x000000ffff077224 */ /* 0x000fe200078e0012 */
[----:B--2---:R-:W-:Y:S01]  /*0400*/  MOV R4, UR4 ;  /* 0x0000000400047c02 */ /* 0x004fe20008000f00 */
[----:B------:R-:W-:Y:S02]  /*0410*/  IMAD.U32 R5, RZ, RZ, UR5 ;  /* 0x00000005ff057e24 */ /* 0x000fe4000f8e00ff */
[----:B01-3--:R-:W-:-:S07]  /*0420*/  @!P0 FFMA R2, R11, R0, R2 ;  /* 0x000000000b028223 */ /* 0x00bfce0000000002 */
[----:B------:R-:W-:-:S07]  /*0430*/  LEPC R20, `(.L_x_2) ;  /* 0x000000001014794e */ /* 0x000fce0000000000 */
[----:B------:R-:W-:Y:S05]  /*0440*/  CALL.ABS.NOINC R8 ;  /* 0x0000000008007343 */ /* 0x000fea0003c00000 */
.L_x_2:
[----:B------:R-:W-:-:S13]  /*0450*/  ISETP.GE.AND P0, PT, R22, RZ, PT ;  /* 0x000000ff1600720c */ /* 0x000fda0003f06270 */
[----:B------:R-:W0:Y:S01]  /*0460*/  @P0 LDC.64 R10, c[0x0][0x380] ;  /* 0x0000e000ff0a0b82 */ /* 0x000e220000000a00 */
[----:B------:R-:W-:Y:S02]  /*0470*/  @P0 R2UR UR4, R16 ;  /* 0x00000000100402ca */ /* 0x000fe400000e0000 */
[----:B------:R-:W-:Y:S01]  /*0480*/  @P0 R2UR UR5, R17 ;  /* 0x00000000110502ca */ /* 0x000fe200000e0000 */
[----:B------:R-:W-:Y:S01]  /*0490*/  IMAD.MOV.U32 R0, RZ, RZ, 0x1 ;  /* 0x00000001ff007424 */ /* 0x000fe200078e00ff */
[----:B------:R-:W-:-:S03]  /*04a0*/  MOV R8, 0x0 ;  /* 0x0000000000087802 */ /* 0x000fc60000000f00 */
[----:B------:R-:W1:Y:S01]  /*04b0*/  @P0 LDC R3, c[0x3][0x8] ;  /* 0x00c00200ff030b82 */ /* 0x000e620000000800 */
[----:B0-----:R-:W-:-:S07]  /*04c0*/  @P0 IMAD.WIDE.U32 R10, R22, 0x4, R10 ;  /* 0x00000004160a0825 */ /* 0x001fce00078e000a */
[----:B------:R-:W1:Y:S01]  /*04d0*/  @P0 LDG.E R11, desc[UR4][R10.64] ;  /* 0x000000040a0b0981 */ /* 0x000e62000c1e1900 */
[----:B------:R-:W0:Y:S01]  /*04e0*/  LDC.64 R8, c[0x4][R8] ;  /* 0x0100000008087b82 */ /* 0x000e220000000a00 */
[----:B------:R-:W2:Y:S01]  /*04f0*/  LDCU.64 UR4, c[0x4][0x8] ;  /* 0x01000100ff0477ac */ /* 0x000ea20008000a00 */
[----:B------:R-:W-:Y:S01]  /*0500*/  IMAD.MOV.U32 R6, RZ, RZ, R19 ;  /* 0x000000ffff067224 */ /* 0x000fe200078e0013 */
[----:B------:R3:W-:Y:S01]  /*0510*/  STL [R1], R0 ;  /* 0x0000000001007387 */ /* 0x0007e20000100800 */
[----:B------:R-:W-:Y:S01]  /*0520*/  IMAD.MOV.U32 R7, RZ, RZ, R18 ;  /* 0x000000ffff077224 */ /* 0x000fe200078e0012 */
[----:B--2---:R-:W-:Y:S01]  /*0530*/  MOV R4, UR4 ;  /* 0x0000000400047c02 */ /* 0x004fe20008000f00 */
[----:B------:R-:W-:Y:S02]  /*0540*/  IMAD.U32 R5, RZ, RZ, UR5 ;  /* 0x00000005ff057e24 */ /* 0x000fe4000f8e00ff */
[----:B01-3--:R-:W-:-:S07]  /*0550*/  @P0 FFMA R2, R11, R3, R2 ;  /* 0x000000030b020223 */ /* 0x00bfce0000000002 */
[----:B------:R-:W-:-:S07]  /*0560*/  LEPC R20, `(.L_x_3) ;  /* 0x000000001014794e */ /* 0x000fce0000000000 */
[----:B------:R-:W-:Y:S05]  /*0570*/  CALL.ABS.NOINC R8 ;  /* 0x0000000008007343 */ /* 0x000fea0003c00000 */
.L_x_3:
[----:B------:R-:W0:Y:S01]  /*0580*/  LDCU UR4, c[0x0][0x390] ;  /* 0x00007200ff0477ac */ /* 0x000e220008000800 */
[----:B------:R-:W-:-:S05]  /*0590*/  VIADD R3, R22, 0x1 ;  /* 0x0000000116037836 */ /* 0x000fca0000000000 */
[----:B0-----:R-:W-:-:S04]  /*05a0*/  ISETP.GE.AND P0, PT, R3, UR4, PT ;  /* 0x0000000403007c0c */ /* 0x001fc8000bf06270 */
[----:B------:R-:W-:-:S13]  /*05b0*/  ISETP.LT.OR P0, PT, R22, -0x1, P0 ;  /* 0xffffffff1600780c */ /* 0x000fda0000701670 */
[----:B------:R-:W0:Y:S01]  /*05c0*/  @!P0 LDC.64 R10, c[0x0][0x380] ;  /* 0x0000e000ff0a8b82 */ /* 0x000e220000000a00 */
[----:B------:R-:W-:Y:S02]  /*05d0*/  @!P0 R2UR UR4, R16 ;  /* 0x00000000100482ca */ /* 0x000fe400000e0000 */
[----:B------:R-:W-:Y:S01]  /*05e0*/  @!P0 R2UR UR5, R17 ;  /* 0x00000000110582ca */ /* 0x000fe200000e0000 */
[----:B0-----:R-:W-:-:S04]  /*05f0*/  @!P0 IMAD.WIDE.U32 R10, R3, 0x4, R10 ;  /* 0x00000004030a8825 */ /* 0x001fc800078e000a */
[----:B------:R-:W-:Y:S01]  /*0600*/  HFMA2 R0, -RZ, RZ, 0, 1.1920928955078125e-07 ;  /* 0x00000002ff007431 */ /* 0x000fe200000001ff */
[----:B------:R-:W-:Y:S01]  /*0610*/  MOV R8, 0x0 ;  /* 0x0000000000087802 */ /* 0x000fe20000000f00 */
[----:B------:R-:W0:Y:S06]  /*0620*/  @!P0 LDC R3, c[0x3][0xc] ;  /* 0x00c00300ff038b82 */ /* 0x000e2c0000000800 */
[----:B------:R-:W0:Y:S01]  /*0630*/  @!P0 LDG.E R11, desc[UR4][R10.64] ;  /* 0x000000040a0b8981 */ /* 0x000e22000c1e1900 */
[----:B------:R-:W1:Y:S01]  /*0640*/  LDCU.64 UR4, c[0x4][0x8] ;  /* 0x01000100ff0477ac */ /* 0x000e620008000a00 */
[----:B------:R-:W-:-:S02]  /*0650*/  IMAD.MOV.U32 R6, RZ, RZ, R19 ;  /* 0x000000ffff067224 */ /* 0x000fc400078e0013 */
[----:B------:R2:W-:Y:S01]  /*0660*/  STL [R1], R0 ;  /* 0x0000000001007387 */ /* 0x0005e20000100800 */
[----:B------:R-:W3:Y:S01]  /*0670*/  LDC.64 R8, c[0x4][R8] ;  /* 0x0100000008087b82 */ /* 0x000ee20000000a00 */
[----:B------:R-:W-:Y:S02]  /*0680*/  IMAD.MOV.U32 R7, RZ, RZ, R18 ;  /* 0x000000ffff077224 */ /* 0x000fe400078e0012 */
[----:B-1----:R-:W-:Y:S02]  /*0690*/  IMAD.U32 R4, RZ, RZ, UR4 ;  /* 0x00000004ff047e24 */ /* 0x002fe4000f8e00ff */
[----:B------:R-:W-:Y:S02]  /*06a0*/  IMAD.U32 R5, RZ, RZ, UR5 ;  /* 0x00000005ff057e24 */ /* 0x000fe4000f8e00ff */
[----:B0-23--:R-:W-:-:S07]  /*06b0*/  @!P0 FFMA R2, R11, R3, R2 ;  /* 0x000000030b028223 */ /* 0x00dfce0000000002 */
[----:B------:R-:W-:-:S07]  /*06c0*/  LEPC R20, `(.L_x_4) ;  /* 0x000000001014794e */ /* 0x000fce0000000000 */
[----:B------:R-:W-:Y:S05]  /*06d0*/  CALL.ABS.NOINC R8 ;  /* 0x0000000008007343 */ /* 0x000fea0003c00000 */
.L_x_4:
[----:B------:R-:W0:Y:S01]  /*06e0*/  LDCU UR4, c[0x0][0x390] ;  /* 0x00007200ff0477ac */ /* 0x000e220008000800 */
[----:B------:R-:W-:-:S04]  /*06f0*/  IADD3 R3, PT, PT, R22, 0x2, RZ ;  /* 0x0000000216037810 */ /* 0x000fc80007ffe0ff */
[----:B0-----:R-:W-:-:S04]  /*0700*/  ISETP.GE.AND P0, PT, R3, UR4, PT ;  /* 0x0000000403007c0c */ /* 0x001fc8000bf06270 */
[----:B------:R-:W-:-:S13]  /*0710*/  ISETP.LT.OR P0, PT, R22, -0x2, P0 ;  /* 0xfffffffe1600780c */ /* 0x000fda0000701670 */
[----:B------:R-:W0:Y:S01]  /*0720*/  @!P0 LDC.64 R8, c[0x0][0x380] ;  /* 0x0000e000ff088b82 */ /* 0x000e220000000a00 */
[----:B------:R-:W-:Y:S02]  /*0730*/  @!P0 R2UR UR4, R16 ;  /* 0x00000000100482ca */ /* 0x000fe400000e0000 */
[----:B------:R-:W-:Y:S01]  /*0740*/  @!P0 R2UR UR5, R17 ;  /* 0x00000000110582ca */ /* 0x000fe200000e0000 */
[----:B0-----:R-:W-:Y:S01]  /*0750*/  @!P0 IMAD.WIDE.U32 R8, R3, 0x4, R8 ;  /* 0x0000000403088825 */ /* 0x001fe200078e0008 */
[----:B------:R-:W-:-:S03]  /*0760*/  MOV R0, 0x0 ;  /* 0x0000000000007802 */ /* 0x000fc60000000f00 */
[----:B------:R-:W0:Y:S08]  /*0770*/  @!P0 LDC R3, c[0x3][0x10] ;  /* 0x00c00400ff038b82 */ /* 0x000e300000000800 */
[----:B------:R-:W0:Y:S01]  /*0780*/  @!P0 LDG.E R9, desc[UR4][R8.64] ;  /* 0x0000000408098981 */ /* 0x000e22000c1e1900 */
[----:B------:R-:W1:Y:S01]  /*0790*/  LDCU.64 UR4, c[0x4][0x10] ;  /* 0x01000200ff0477ac */ /* 0x000e620008000a00 */
[----:B------:R-:W-:Y:S01]  /*07a0*/  CS2R R6, SRZ ;  /* 0x0000000000067805 */ /* 0x000fe2000001ff00 */
[----:B------:R2:W3:Y:S01]  /*07b0*/  LDC.64 R10, c[0x4][R0] ;  /* 0x01000000000a7b82 */ /* 0x0004e20000000a00 */
[----:B-1----:R-:W-:-:S02]  /*07c0*/  IMAD.U32 R4, RZ, RZ, UR4 ;  /* 0x00000004ff047e24 */ /* 0x002fc4000f8e00ff */
[----:B------:R-:W-:Y:S02]  /*07d0*/  IMAD.U32 R5, RZ, RZ, UR5 ;  /* 0x00000005ff057e24 */ /* 0x000fe4000f8e00ff */
[----:B0-23--:R-:W-:-:S07]  /*07e0*/  @!P0 FFMA R2, R9, R3, R2 ;  /* 0x0000000309028223 */ /* 0x00dfce0000000002 */
[----:B------:R-:W-:-:S07]  /*07f0*/  LEPC R20, `(.L_x_5) ;  /* 0x000000001014794e */ /* 0x000fce0000000000 */
[----:B------:R-:W-:Y:S05]  /*0800*/  CALL.ABS.NOINC R10 ;  /* 0x000000000a007343 */ /* 0x000fea0003c00000 */
.L_x_5:
[----:B------:R-:W0:Y:S01]  /*0810*/  LDC.64 R4, c[0x0][0x388] ;  /* 0x0000e200ff047b82 */ /* 0x000e220000000a00 */
[----:B------:R-:W-:Y:S02]  /*0820*/  R2UR UR4, R16 ;  /* 0x00000000100472ca */ /* 0x000fe400000e0000 */
[----:B------:R-:W-:Y:S01]  /*0830*/  R2UR UR5, R17 ;  /* 0x00000000110572ca */ /* 0x000fe200000e0000 */
[----:B0-----:R-:W-:-:S12]  /*0840*/  IMAD.WIDE R22, R22, 0x4, R4 ;  /* 0x0000000416167825 */ /* 0x001fd800078e0204 */
[----:B------:R-:W-:Y:S01]  /*0850*/  STG.E desc[UR4][R22.64], R2 ;  /* 0x0000000216007986 */ /* 0x000fe2000c101904 */
[----:B------:R-:W-:Y:S05]  /*0860*/  EXIT ;  /* 0x000000000000794d */ /* 0x000fea0003800000 */
.L_x_6:
[----:B------:R-:W-:-:S00]  /*0870*/  BRA `(.L_x_6) ;  /* 0xfffffffc00fc7947 */ /* 0x000fc0000383ffff */
[----:B------:R-:W-:-:S00]  /*0880*/  NOP ;  /* 0x0000000000007918 */ /* 0x000fc00000000000 */
[----:B------:R-:W-:-:S00]  /*0890*/  NOP ;  /* 0x0000000000007918 */ /* 0x000fc00000000000 */
[----:B------:R-:W-:-:S00]  /*08a0*/  NOP ;  /* 0x0000000000007918 */ /* 0x000fc00000000000 */
[----:B------:R-:W-:-:S00]  /*08b0*/  NOP ;  /* 0x0000000000007918 */ /* 0x000fc00000000000 */
[----:B------:R-:W-:-:S00]  /*08c0*/  NOP ;  /* 0x0000000000007918 */ /* 0x000fc00000000000 */
[----:B------:R-:W-:-:S00]  /*08d0*/  NOP ;  /* 0x0000000000007918 */ /* 0x000fc00000000000 */
[----:B------:R-:W-:-:S00]  /*08e0*/  NOP ;  /* 0x0000000000007918 */ /* 0x000fc00000000000 */
[----:B------:R-:W-:-:S00]  /*08f0*/  NOP ;  /* 0x0000000000007918 */ /* 0x000fc00000000000 */
.L_x_7:


//--------------------- .nv.global.init           --------------------------
	.section	.nv.global.init,"aw",@progbits
.nv.global.init:
	.type		$str$1,@object
	.size		$str$1,($str - $str$1)
$str$1:
        /*0000*/ 	.byte	0x0a, 0x00
	.type		$str,@object
	.size		$str,(.L_1 - $str)
$str:
        /*0002*/ 	.byte	0x25, 0x64, 0x20, 0x00
.L_1:


//--------------------- .nv.shared.reserved.0     --------------------------
	.section	.nv.shared.reserved.0,"aw",@nobits
	.weak		__nv_reservedSMEM_offset_0_alias
	.size		__nv_reservedSMEM_offset_0_alias, 0, 64
	.other		__nv_reservedSMEM_offset_0_alias,@"STO_CUDA_RESERVED_SHARED STV_DEFAULT"
__nv_reservedSMEM_offset_0_alias:
	.zero		0
	.zero		64


//--------------------- .nv.constant0._Z23oned_convolution_kernelPKfPfi --------------------------
	.section	.nv.constant0._Z23oned_convolution_kernelPKfPfi,"a",@progbits
	.sectionflags	@""
	.align	4
.nv.constant0._Z23oned_convolution_kernelPKfPfi:
	.zero		916


//--------------------- SYMBOLS --------------------------

	.type		.nv.reservedSmem.offset0,@object
	.size		.nv.reservedSmem.offset0,0x4
	.type		vprintf,@function
